	.headerflags	@"EF_CUDA_TEXMODE_UNIFIED EF_CUDA_64BIT_ADDRESS EF_CUDA_ACCELERATORS EF_CUDA_SM90 EF_CUDA_VIRTUAL_SM(EF_CUDA_SM90)"
	.elftype	@"ET_EXEC"


//--------------------- .nv.info                  --------------------------
	.section	.nv.info,"",@"SHT_CUDA_INFO"
	.align	4


	//----- nvinfo : EIATTR_REGCOUNT
	.align		4
        /*0000*/ 	.byte	0x04, 0x2f
        /*0002*/ 	.short	(.L_3 - .L_2)
	.align		4
.L_2:
        /*0004*/ 	.word	index@(triton_poi_fused__native_batch_norm_legit_no_training__unsafe_index_relu_23)
        /*0008*/ 	.word	0x00000018


	//----- nvinfo : EIATTR_MIN_STACK_SIZE
	.align		4
.L_3:
        /*000c*/ 	.byte	0x04, 0x12
        /*000e*/ 	.short	(.L_5 - .L_4)
	.align		4
.L_4:
        /*0010*/ 	.word	index@(triton_poi_fused__native_batch_norm_legit_no_training__unsafe_index_relu_23)
        /*0014*/ 	.word	0x00000000


	//----- nvinfo : EIATTR_FRAME_SIZE
	.align		4
.L_5:
        /*0018*/ 	.byte	0x04, 0x11
        /*001a*/ 	.short	(.L_7 - .L_6)
	.align		4
.L_6:
        /*001c*/ 	.word	index@(triton_poi_fused__native_batch_norm_legit_no_training__unsafe_index_relu_23)
        /*0020*/ 	.word	0x00000000


	//----- nvinfo : EIATTR_MIN_STACK_SIZE
	.align		4
.L_7:
        /*0024*/ 	.byte	0x04, 0x12
        /*0026*/ 	.short	(.L_9 - .L_8)
	.align		4
.L_8:
        /*0028*/ 	.word	index@(triton_poi_fused__native_batch_norm_legit_no_training__unsafe_index_relu_23)
        /*002c*/ 	.word	0x00000000
.L_9:


//--------------------- .nv.info.triton_poi_fused__native_batch_norm_legit_no_training__unsafe_index_relu_23 --------------------------
	.section	.nv.info.triton_poi_fused__native_batch_norm_legit_no_training__unsafe_index_relu_23,"",@"SHT_CUDA_INFO"
	.sectionflags	@""
	.align	4


	//----- nvinfo : EIATTR_CUDA_API_VERSION
	.align		4
        /*0000*/ 	.byte	0x04, 0x37
        /*0002*/ 	.short	(.L_11 - .L_10)
.L_10:
        /*0004*/ 	.word	0x0000007c


	//----- nvinfo : EIATTR_KPARAM_INFO
	.align		4
.L_11:
        /*0008*/ 	.byte	0x04, 0x17
        /*000a*/ 	.short	(.L_13 - .L_12)
.L_12:
        /*000c*/ 	.word	0x00000000
        /*0010*/ 	.short	0x0007
        /*0012*/ 	.short	0x0038
        /*0014*/ 	.byte	0x00, 0xf0, 0x11, 0x00


	//----- nvinfo : EIATTR_KPARAM_INFO
	.align		4
.L_13:
        /*0018*/ 	.byte	0x04, 0x17
        /*001a*/ 	.short	(.L_15 - .L_14)
.L_14:
        /*001c*/ 	.word	0x00000000
        /*0020*/ 	.short	0x0006
        /*0022*/ 	.short	0x0030
        /*0024*/ 	.byte	0x00, 0xf4, 0x21, 0x00


	//----- nvinfo : EIATTR_KPARAM_INFO
	.align		4
.L_15:
        /*0028*/ 	.byte	0x04, 0x17
        /*002a*/ 	.short	(.L_17 - .L_16)
.L_16:
        /*002c*/ 	.word	0x00000000
        /*0030*/ 	.short	0x0005
        /*0032*/ 	.short	0x0028
        /*0034*/ 	.byte	0x00, 0xf4, 0x21, 0x00


	//----- nvinfo : EIATTR_KPARAM_INFO
	.align		4
.L_17:
        /*0038*/ 	.byte	0x04, 0x17
        /*003a*/ 	.short	(.L_19 - .L_18)
.L_18:
        /*003c*/ 	.word	0x00000000
        /*0040*/ 	.short	0x0004
        /*0042*/ 	.short	0x0020
        /*0044*/ 	.byte	0x00, 0xf4, 0x21, 0x00


	//----- nvinfo : EIATTR_KPARAM_INFO
	.align		4
.L_19:
        /*0048*/ 	.byte	0x04, 0x17
        /*004a*/ 	.short	(.L_21 - .L_20)
.L_20:
        /*004c*/ 	.word	0x00000000
        /*0050*/ 	.short	0x0003
        /*0052*/ 	.short	0x0018
        /*0054*/ 	.byte	0x00, 0xf4, 0x21, 0x00


	//----- nvinfo : EIATTR_KPARAM_INFO
	.align		4
.L_21:
        /*0058*/ 	.byte	0x04, 0x17
        /*005a*/ 	.short	(.L_23 - .L_22)
.L_22:
        /*005c*/ 	.word	0x00000000
        /*0060*/ 	.short	0x0002
        /*0062*/ 	.short	0x0010
        /*0064*/ 	.byte	0x00, 0xf4, 0x21, 0x00


	//----- nvinfo : EIATTR_KPARAM_INFO
	.align		4
.L_23:
        /*0068*/ 	.byte	0x04, 0x17
        /*006a*/ 	.short	(.L_25 - .L_24)
.L_24:
        /*006c*/ 	.word	0x00000000
        /*0070*/ 	.short	0x0001
        /*0072*/ 	.short	0x0008
        /*0074*/ 	.byte	0x00, 0xf4, 0x21, 0x00


	//----- nvinfo : EIATTR_KPARAM_INFO
	.align		4
.L_25:
        /*0078*/ 	.byte	0x04, 0x17
        /*007a*/ 	.short	(.L_27 - .L_26)
.L_26:
        /*007c*/ 	.word	0x00000000
        /*0080*/ 	.short	0x0000
        /*0082*/ 	.short	0x0000
        /*0084*/ 	.byte	0x00, 0xf4, 0x21, 0x00


	//----- nvinfo : EIATTR_SPARSE_MMA_MASK
	.align		4
.L_27:
        /*0088*/ 	.byte	0x03, 0x50
        /*008a*/ 	.short	0x0000


	//----- nvinfo : EIATTR_MAXREG_COUNT
	.align		4
        /*008c*/ 	.byte	0x03, 0x1b
        /*008e*/ 	.short	0x00ff


	//----- nvinfo : EIATTR_EXIT_INSTR_OFFSETS
	.align		4
        /*0090*/ 	.byte	0x04, 0x1c
        /*0092*/ 	.short	(.L_29 - .L_28)


	//   ....[0]....
.L_28:
        /*0094*/ 	.word	0x00000570


	//----- nvinfo : EIATTR_REQNTID
	.align		4
.L_29:
        /*0098*/ 	.byte	0x04, 0x10
        /*009a*/ 	.short	(.L_31 - .L_30)
.L_30:
        /*009c*/ 	.word	0x00000100
        /*00a0*/ 	.word	0x00000001
        /*00a4*/ 	.word	0x00000001


	//----- nvinfo : EIATTR_CBANK_PARAM_SIZE
	.align		4
.L_31:
        /*00a8*/ 	.byte	0x03, 0x19
        /*00aa*/ 	.short	0x003c


	//----- nvinfo : EIATTR_PARAM_CBANK
	.align		4
        /*00ac*/ 	.byte	0x04, 0x0a
        /*00ae*/ 	.short	(.L_33 - .L_32)
	.align		4
.L_32:
        /*00b0*/ 	.word	index@(.nv.constant0.triton_poi_fused__native_batch_norm_legit_no_training__unsafe_index_relu_23)
        /*00b4*/ 	.short	0x0210
        /*00b6*/ 	.short	0x003c


	//----- nvinfo : EIATTR_SW_WAR
	.align		4
.L_33:
        /*00b8*/ 	.byte	0x04, 0x36
        /*00ba*/ 	.short	(.L_35 - .L_34)
.L_34:
        /*00bc*/ 	.word	0x00000008
.L_35:


//--------------------- .nv.callgraph             --------------------------
	.section	.nv.callgraph,"",@"SHT_CUDA_CALLGRAPH"
	.align	4
	.sectionentsize	8
	.align		4
        /*0000*/ 	.word	0x00000000
	.align		4
        /*0004*/ 	.word	0xffffffff
	.align		4
        /*0008*/ 	.word	0x00000000
	.align		4
        /*000c*/ 	.word	0xfffffffe
	.align		4
        /*0010*/ 	.word	0x00000000
	.align		4
        /*0014*/ 	.word	0xfffffffd
	.align		4
        /*0018*/ 	.word	0x00000000
	.align		4
        /*001c*/ 	.word	0xfffffffc


//--------------------- .nv.constant4             --------------------------
	.section	.nv.constant4,"a",@progbits
	.align	8
	.align		8
.nv.constant4:
        /*0000*/ 	.dword	_$_str
	.align		8
        /*0008*/ 	.dword	_$_str_$_2


//--------------------- .text.triton_poi_fused__native_batch_norm_legit_no_training__unsafe_index_relu_23 --------------------------
	.section	.text.triton_poi_fused__native_batch_norm_legit_no_training__unsafe_index_relu_23,"ax",@progbits
	.align	128
        .global         triton_poi_fused__native_batch_norm_legit_no_training__unsafe_index_relu_23
        .type           triton_poi_fused__native_batch_norm_legit_no_training__unsafe_index_relu_23,@function
        .size           triton_poi_fused__native_batch_norm_legit_no_training__unsafe_index_relu_23,(.L_x_1 - triton_poi_fused__native_batch_norm_legit_no_training__unsafe_index_relu_23)
        .other          triton_poi_fused__native_batch_norm_legit_no_training__unsafe_index_relu_23,@"STO_CUDA_ENTRY STV_DEFAULT"
triton_poi_fused__native_batch_norm_legit_no_training__unsafe_index_relu_23:
.text.triton_poi_fused__native_batch_norm_legit_no_training__unsafe_index_relu_23:
[----:B------:R-:W-:Y:S01]  /*0000*/  LDC R1, c[0x0][0x28] ;  /* 0x00000a00ff017b82 */ /* 0x000fe20000000800 */
[----:B------:R-:W1:Y:S07]  /*0010*/  S2R R0, SR_TID.X ;  /* 0x0000000000007919 */ /* 0x000e6e0000002100 */
[----:B------:R-:W2:Y:S01]  /*0020*/  LDC.64 R4, c[0x0][0x210] ;  /* 0x00008400ff047b82 */ /* 0x000ea20000000a00 */
[----:B------:R-:W-:Y:S01]  /*0030*/  ULDC.64 UR4, c[0x0][0x208] ;  /* 0x0000820000047ab9 */ /* 0x000fe20000000a00 */
[----:B------:R-:W-:Y:S01]  /*0040*/  ULDC.64 UR6, c[0x0][0x218] ;  /* 0x0000860000067ab9 */ /* 0x000fe20000000a00 */
[----:B------:R-:W3:Y:S05]  /*0050*/  S2R R11, SR_CTAID.X ;  /* 0x00000000000b7919 */ /* 0x000eea0000002500 */
[----:B------:R-:W4:Y:S08]  /*0060*/  LDC.64 R16, c[0x0][0x228] ;  /* 0x00008a00ff107b82 */ /* 0x000f300000000a00 */
[----:B------:R-:W5:Y:S01]  /*0070*/  LDC.64 R12, c[0x0][0x220] ;  /* 0x00008800ff0c7b82 */ /* 0x000f620000000a00 */
[----:B-1----:R-:W-:-:S05]  /*0080*/  IMAD.SHL.U32 R0, R0, 0x2, RZ ;  /* 0x0000000200007824 */ /* 0x002fca00078e00ff */
[----:B------:R-:W-:-:S05]  /*0090*/  LOP3.LUT R0, R0, 0x1fe, RZ, 0xc0, !PT ;  /* 0x000001fe00007812 */ /* 0x000fca00078ec0ff */
[----:B---3--:R-:W-:-:S05]  /*00a0*/  IMAD R0, R11, 0x200, R0 ;  /* 0x000002000b007824 */ /* 0x008fca00078e0200 */
[----:B------:R-:W-:-:S04]  /*00b0*/  SHF.R.S32.HI R3, RZ, 0x1f, R0 ;  /* 0x0000001fff037819 */ /* 0x000fc80000011400 */
[----:B------:R-:W-:-:S04]  /*00c0*/  LEA.HI R3, R3, R0, RZ, 0x6 ;  /* 0x0000000003037211 */ /* 0x000fc800078f30ff */
[----:B------:R-:W-:-:S04]  /*00d0*/  SHF.R.S32.HI R2, RZ, 0x6, R3 ;  /* 0x00000006ff027819 */ /* 0x000fc80000011403 */
[----:B------:R-:W-:-:S04]  /*00e0*/  LEA.HI R6, R2, R2, RZ, 0x6 ;  /* 0x0000000202067211 */ /* 0x000fc800078f30ff */
[----:B------:R-:W-:-:S05]  /*00f0*/  LOP3.LUT R7, R6, 0xffffffc0, RZ, 0xc0, !PT ;  /* 0xffffffc006077812 */ /* 0x000fca00078ec0ff */
[----:B------:R-:W-:Y:S01]  /*0100*/  IMAD.IADD R7, R2, 0x1, -R7 ;  /* 0x0000000102077824 */ /* 0x000fe200078e0a07 */
[----:B------:R-:W-:-:S03]  /*0110*/  LOP3.LUT R3, R3, 0xffffffc0, RZ, 0xc0, !PT ;  /* 0xffffffc003037812 */ /* 0x000fc600078ec0ff */
[----:B--2---:R-:W-:-:S04]  /*0120*/  IMAD.WIDE R8, R7, 0x8, R4 ;  /* 0x0000000807087825 */ /* 0x004fc800078e0204 */
[----:B------:R-:W-:Y:S02]  /*0130*/  IMAD.IADD R3, R0, 0x1, -R3 ;  /* 0x0000000100037824 */ /* 0x000fe400078e0a03 */
[----:B------:R-:W2:Y:S02]  /*0140*/  LDG.E.EL.64 R8, desc[UR4][R8.64] ;  /* 0x0000000408087981 */ /* 0x000ea4000c2e1b00 */
[----:B------:R-:W-:-:S06]  /*0150*/  IMAD.WIDE R4, R3, 0x8, R4 ;  /* 0x0000000803047825 */ /* 0x000fcc00078e0204 */
[----:B------:R-:W3:Y:S01]  /*0160*/  LDG.E.EL.128 R4, desc[UR4][R4.64] ;  /* 0x0000000404047981 */ /* 0x000ee2000c2e1d00 */
[----:B------:R-:W-:Y:S02]  /*0170*/  SHF.R.S32.HI R3, RZ, 0x16, R11 ;  /* 0x00000016ff037819 */ /* 0x000fe4000001140b */
[----:B------:R-:W1:Y:S02]  /*0180*/  LDC.64 R10, c[0x0][0x230] ;  /* 0x00008c00ff0a7b82 */ /* 0x000e640000000a00 */
[----:B------:R-:W-:-:S04]  /*0190*/  SGXT R3, R3, 0x1 ;  /* 0x000000010303781a */ /* 0x000fc80000000200 */
[----:B------:R-:W-:-:S04]  /*01a0*/  LEA.HI R3, R3, R0, RZ, 0xc ;  /* 0x0000000003037211 */ /* 0x000fc800078f60ff */
[----:B------:R-:W-:-:S04]  /*01b0*/  SHF.R.S32.HI R14, RZ, 0xc, R3 ;  /* 0x0000000cff0e7819 */ /* 0x000fc80000011403 */
[----:B------:R-:W-:-:S04]  /*01c0*/  LEA.HI R2, R14, R14, RZ, 0x7 ;  /* 0x0000000e0e027211 */ /* 0x000fc800078f38ff */
[----:B------:R-:W-:-:S05]  /*01d0*/  LOP3.LUT R3, R2, 0xffffff80, RZ, 0xc0, !PT ;  /* 0xffffff8002037812 */ /* 0x000fca00078ec0ff */
[----:B------:R-:W-:-:S04]  /*01e0*/  IMAD.IADD R3, R14, 0x1, -R3 ;  /* 0x000000010e037824 */ /* 0x000fc800078e0a03 */
[----:B----4-:R-:W-:-:S05]  /*01f0*/  IMAD.WIDE R16, R3, 0x4, R16 ;  /* 0x0000000403107825 */ /* 0x010fca00078e0210 */
[----:B------:R4:W4:Y:S01]  /*0200*/  LDG.E.EL R2, desc[UR4][R16.64] ;  /* 0x0000000410027981 */ /* 0x000922000c2e1900 */
[----:B-----5:R-:W-:-:S06]  /*0210*/  IMAD.WIDE R12, R3, 0x4, R12 ;  /* 0x00000004030c7825 */ /* 0x020fcc00078e020c */
[----:B------:R-:W5:Y:S01]  /*0220*/  LDG.E.EL R12, desc[UR4][R12.64] ;  /* 0x000000040c0c7981 */ /* 0x000f62000c2e1900 */
[----:B-1----:R-:W-:-:S06]  /*0230*/  IMAD.WIDE R10, R3, 0x4, R10 ;  /* 0x00000004030a7825 */ /* 0x002fcc00078e020a */
[----:B------:R-:W5:Y:S01]  /*0240*/  LDG.E.EL R10, desc[UR4][R10.64] ;  /* 0x000000040a0a7981 */ /* 0x000f62000c2e1900 */
[----:B--2---:R-:W-:-:S04]  /*0250*/  SHF.R.U32.HI R21, RZ, 0x1a, R9 ;  /* 0x0000001aff157819 */ /* 0x004fc80000011609 */
[----:B------:R-:W-:-:S04]  /*0260*/  LOP3.LUT R21, R21, 0x20, RZ, 0xc0, !PT ;  /* 0x0000002015157812 */ /* 0x000fc800078ec0ff */
[----:B------:R-:W-:Y:S02]  /*0270*/  IADD3 R21, P0, R8, R21, RZ ;  /* 0x0000001508157210 */ /* 0x000fe40007f1e0ff */
[----:B---3--:R-:W-:Y:S02]  /*0280*/  SHF.R.U32.HI R20, RZ, 0x18, R5 ;  /* 0x00000018ff147819 */ /* 0x008fe40000011605 */
[----:B------:R-:W-:Y:S01]  /*0290*/  SHF.R.U32.HI R15, RZ, 0x18, R7 ;  /* 0x00000018ff0f7819 */ /* 0x000fe20000011607 */
[----:B------:R-:W-:Y:S01]  /*02a0*/  IMAD.X R18, RZ, RZ, R9, P0 ;  /* 0x000000ffff127224 */ /* 0x000fe200000e0609 */
[----:B------:R-:W-:Y:S01]  /*02b0*/  LEA R19, P0, R4, UR6, 0x2 ;  /* 0x0000000604137c11 */ /* 0x000fe2000f8010ff */
[----:B------:R-:W1:Y:S01]  /*02c0*/  LDC.64 R8, c[0x0][0x238] ;  /* 0x00008e00ff087b82 */ /* 0x000e620000000a00 */
[----:B----4-:R-:W-:Y:S01]  /*02d0*/  IMAD.SHL.U32 R17, R21, 0x80, RZ ;  /* 0x0000008015117824 */ /* 0x010fe200078e00ff */
[----:B------:R-:W-:Y:S02]  /*02e0*/  LOP3.LUT R20, R20, 0x80, RZ, 0xc0, !PT ;  /* 0x0000008014147812 */ /* 0x000fe400078ec0ff */
[----:B------:R-:W-:-:S02]  /*02f0*/  LEA R16, P2, R6, UR6, 0x2 ;  /* 0x0000000606107c11 */ /* 0x000fc4000f8410ff */
[----:B------:R-:W-:Y:S02]  /*0300*/  LOP3.LUT R15, R15, 0x80, RZ, 0xc0, !PT ;  /* 0x000000800f0f7812 */ /* 0x000fe400078ec0ff */
[----:B------:R-:W-:Y:S02]  /*0310*/  LEA.HI.X R5, R4, UR7, R5, 0x2, P0 ;  /* 0x0000000704057c11 */ /* 0x000fe400080f1405 */
[----:B------:R-:W-:Y:S02]  /*0320*/  SHF.L.U64.HI R18, R21, 0x7, R18 ;  /* 0x0000000715127819 */ /* 0x000fe40000010212 */
[C---:B------:R-:W-:Y:S02]  /*0330*/  IADD3 R4, P1, P0, R17.reuse, R19, R20 ;  /* 0x0000001311047210 */ /* 0x040fe4000783e014 */
[----:B------:R-:W-:Y:S02]  /*0340*/  LEA.HI.X R7, R6, UR7, R7, 0x2, P2 ;  /* 0x0000000706077c11 */ /* 0x000fe400090f1407 */
[----:B------:R-:W-:Y:S01]  /*0350*/  IADD3 R6, P2, P3, R17, R16, R15 ;  /* 0x0000001011067210 */ /* 0x000fe20007b5e00f */
[----:B------:R-:W-:Y:S01]  /*0360*/  IMAD.SHL.U32 R15, R14, 0x400, RZ ;  /* 0x000004000e0f7824 */ /* 0x000fe200078e00ff */
[----:B------:R-:W-:-:S02]  /*0370*/  IADD3.X R5, R18, R5, RZ, P1, P0 ;  /* 0x0000000512057210 */ /* 0x000fc40000fe04ff */
[----:B------:R-:W-:Y:S01]  /*0380*/  IADD3.X R7, R18, R7, RZ, P2, P3 ;  /* 0x0000000712077210 */ /* 0x000fe200017e64ff */
[----:B------:R-:W-:-:S04]  /*0390*/  IMAD.WIDE R4, R15, 0x4, R4 ;  /* 0x000000040f047825 */ /* 0x000fc800078e0204 */
[----:B------:R-:W-:Y:S02]  /*03a0*/  IMAD.WIDE R6, R15, 0x4, R6 ;  /* 0x000000040f067825 */ /* 0x000fe400078e0206 */
[----:B------:R2:W5:Y:S02]  /*03b0*/  LDG.E.EL R5, desc[UR4][R4.64] ;  /* 0x0000000404057981 */ /* 0x000564000c2e1900 */
[----:B-1----:R-:W-:Y:S02]  /*03c0*/  IMAD.WIDE R8, R3, 0x4, R8 ;  /* 0x0000000403087825 */ /* 0x002fe400078e0208 */
[----:B------:R-:W3:Y:S04]  /*03d0*/  LDG.E.EL R7, desc[UR4][R6.64] ;  /* 0x0000000406077981 */ /* 0x000ee8000c2e1900 */
[----:B------:R-:W4:Y:S01]  /*03e0*/  LDG.E.EL R9, desc[UR4][R8.64] ;  /* 0x0000000408097981 */ /* 0x000f22000c2e1900 */
[----:B------:R-:W-:Y:S01]  /*03f0*/  FADD R14, R2, 9.9999997473787516356e-06 ;  /* 0x3727c5ac020e7421 */ /* 0x000fe20000000000 */
[----:B--2---:R-:W-:Y:S01]  /*0400*/  IMAD.MOV.U32 R4, RZ, RZ, 0x3e800000 ;  /* 0x3e800000ff047424 */ /* 0x004fe200078e00ff */
[----:B------:R-:W1:Y:S02]  /*0410*/  LDC.64 R2, c[0x0][0x240] ;  /* 0x00009000ff027b82 */ /* 0x000e640000000a00 */
[----:B------:R-:W2:Y:S02]  /*0420*/  MUFU.SQRT R15, R14 ;  /* 0x0000000e000f7308 */ /* 0x000ea40000002000 */
[----:B--2---:R-:W-:-:S02]  /*0430*/  FSETP.GT.AND P0, PT, R15, 8.50705917302346158658e+37, PT ;  /* 0x7e8000000f00780b */ /* 0x004fc40003f04000 */
[----:B------:R-:W-:-:S11]  /*0440*/  FSETP.GEU.AND P1, PT, R15, 1.175494350822287508e-38, PT ;  /* 0x008000000f00780b */ /* 0x000fd60003f2e000 */
[----:B------:R-:W-:-:S04]  /*0450*/  @P0 FMUL R15, R15, 0.25 ;  /* 0x3e8000000f0f0820 */ /* 0x000fc80000400000 */
[----:B------:R-:W-:-:S06]  /*0460*/  @!P1 FMUL R15, R15, 16777216 ;  /* 0x4b8000000f0f9820 */ /* 0x000fcc0000400000 */
[----:B------:R-:W2:Y:S01]  /*0470*/  MUFU.RCP R15, R15 ;  /* 0x0000000f000f7308 */ /* 0x000ea20000001000 */
[----:B------:R-:W-:-:S05]  /*0480*/  FSEL R4, R4, 1, P0 ;  /* 0x3f80000004047808 */ /* 0x000fca0000000000 */
[----:B------:R-:W-:-:S04]  /*0490*/  @!P1 FMUL R4, R4, 16777216 ;  /* 0x4b80000004049820 */ /* 0x000fc80000400000 */
[----:B--2---:R-:W-:Y:S01]  /*04a0*/  FMUL R4, R15, R4 ;  /* 0x000000040f047220 */ /* 0x004fe20000400000 */
[----:B-1----:R-:W-:-:S04]  /*04b0*/  IMAD.WIDE R2, R0, 0x4, R2 ;  /* 0x0000000400027825 */ /* 0x002fc800078e0202 */
[C---:B-----5:R-:W-:Y:S01]  /*04c0*/  FADD R5, -R12.reuse, R5 ;  /* 0x000000050c057221 */ /* 0x060fe20000000100 */
[----:B---3--:R-:W-:-:S03]  /*04d0*/  FADD R7, -R12, R7 ;  /* 0x000000070c077221 */ /* 0x008fc60000000100 */
[-C--:B------:R-:W-:Y:S01]  /*04e0*/  FMUL R5, R5, R4.reuse ;  /* 0x0000000405057220 */ /* 0x080fe20000400000 */
[----:B------:R-:W-:-:S03]  /*04f0*/  FMUL R4, R7, R4 ;  /* 0x0000000407047220 */ /* 0x000fc60000400000 */
[C-C-:B----4-:R-:W-:Y:S01]  /*0500*/  FFMA R5, R10.reuse, R5, R9.reuse ;  /* 0x000000050a057223 */ /* 0x150fe20000000009 */
[----:B------:R-:W-:-:S04]  /*0510*/  FFMA R4, R10, R4, R9 ;  /* 0x000000040a047223 */ /* 0x000fc80000000009 */
[C---:B------:R-:W-:Y:S02]  /*0520*/  FSETP.GEU.AND P0, PT, R5.reuse, RZ, PT ;  /* 0x000000ff0500720b */ /* 0x040fe40003f0e000 */
[C---:B------:R-:W-:Y:S02]  /*0530*/  FSETP.GEU.AND P1, PT, R4.reuse, RZ, PT ;  /* 0x000000ff0400720b */ /* 0x040fe40003f2e000 */
[----:B------:R-:W-:Y:S02]  /*0540*/  FSEL R6, R5, RZ, P0 ;  /* 0x000000ff05067208 */ /* 0x000fe40000000000 */
[----:B------:R-:W-:-:S05]  /*0550*/  FSEL R7, R4, RZ, P1 ;  /* 0x000000ff04077208 */ /* 0x000fca0000800000 */
[----:B------:R-:W-:Y:S01]  /*0560*/  STG.E.64 desc[UR4][R2.64], R6 ;  /* 0x0000000602007986 */ /* 0x000fe2000c101b04 */
[----:B------:R-:W-:Y:S05]  /*0570*/  EXIT ;  /* 0x000000000000794d */ /* 0x000fea0003800000 */
.L_x_0:
[----:B------:R-:W-:-:S00]  /*0580*/  BRA `(.L_x_0) ;  /* 0xfffffffc00fc7947 */ /* 0x000fc0000383ffff */
[----:B------:R-:W-:-:S00]  /*0590*/  NOP ;  /* 0x0000000000007918 */ /* 0x000fc00000000000 */
        /* <DEDUP_REMOVED lines=14> */
.L_x_1:


//--------------------- .nv.global.init           --------------------------
	.section	.nv.global.init,"aw",@progbits
.nv.global.init:
	.type		_$_str,@object
	.size		_$_str,(_$_str_$_2 - _$_str)
_$_str:
        /*0000*/ 	.byte	0x5f, 0x5f, 0x43, 0x55, 0x44, 0x41, 0x5f, 0x46, 0x54, 0x5a, 0x00
	.type		_$_str_$_2,@object
	.size		_$_str_$_2,(.L_1 - _$_str_$_2)
_$_str_$_2:
        /*000b*/ 	.byte	0x5f, 0x5f, 0x43, 0x55, 0x44, 0x41, 0x5f, 0x50, 0x52, 0x45, 0x43, 0x5f, 0x53, 0x51, 0x52, 0x54
        /*001b*/ 	.byte	0x00
.L_1:


//--------------------- .nv.constant0.triton_poi_fused__native_batch_norm_legit_no_training__unsafe_index_relu_23 --------------------------
	.section	.nv.constant0.triton_poi_fused__native_batch_norm_legit_no_training__unsafe_index_relu_23,"a",@progbits
	.sectionflags	@""
	.align	4
.nv.constant0.triton_poi_fused__native_batch_norm_legit_no_training__unsafe_index_relu_23:
	.zero		588
